//
// Generated by NVIDIA NVVM Compiler
//
// Compiler Build ID: CL-36424714
// Cuda compilation tools, release 13.0, V13.0.88
// Based on NVVM 20.0.0
//

.version 9.0
.target sm_100
.address_size 64

	// .globl	_Z12genfilt_cudaPf12genfilt_args
.extern .shared .align 16 .b8 ptrShared[];

.visible .entry _Z12genfilt_cudaPf12genfilt_args(
	.param .u64 .ptr .align 1 _Z12genfilt_cudaPf12genfilt_args_param_0,
	.param .align 8 .b8 _Z12genfilt_cudaPf12genfilt_args_param_1[72]
)
{
	.reg .pred 	%p<32>;
	.reg .b32 	%r<145>;
	.reg .b32 	%f<77>;
	.reg .b64 	%rd<14>;

	ld.param.u64 	%rd5, [_Z12genfilt_cudaPf12genfilt_args_param_1+64];
	ld.param.u64 	%rd4, [_Z12genfilt_cudaPf12genfilt_args_param_1+56];
	ld.param.u64 	%rd3, [_Z12genfilt_cudaPf12genfilt_args_param_0];
	ld.param.v2.u32 	{%r75, %r76}, [_Z12genfilt_cudaPf12genfilt_args_param_1+48];
	ld.param.v2.u32 	{%r73, %r74}, [_Z12genfilt_cudaPf12genfilt_args_param_1+40];
	ld.param.v2.u32 	{%r69, %r70}, [_Z12genfilt_cudaPf12genfilt_args_param_1+24];
	ld.param.v2.u32 	{%r67, %r68}, [_Z12genfilt_cudaPf12genfilt_args_param_1+16];
	ld.param.v2.u32 	{%r65, %r66}, [_Z12genfilt_cudaPf12genfilt_args_param_1+8];
	ld.param.v2.u32 	{%r63, %r64}, [_Z12genfilt_cudaPf12genfilt_args_param_1];
	ld.param.v2.u32 	{%r71, %r72}, [_Z12genfilt_cudaPf12genfilt_args_param_1+32];
	mov.u32 	%r9, %tid.x;
	mov.u32 	%r77, %ctaid.x;
	mov.u32 	%r78, %ntid.x;
	mul.lo.s32 	%r10, %r77, %r78;
	add.s32 	%r11, %r10, %r9;
	mov.u32 	%r12, %tid.y;
	mov.u32 	%r79, %ctaid.y;
	mov.u32 	%r80, %ntid.y;
	mul.lo.s32 	%r13, %r79, %r80;
	add.s32 	%r14, %r13, %r12;
	mov.u32 	%r15, %tid.z;
	mov.u32 	%r81, %ctaid.z;
	mov.u32 	%r82, %ntid.z;
	mul.lo.s32 	%r16, %r81, %r82;
	add.s32 	%r17, %r16, %r15;
	mad.lo.s32 	%r83, %r80, %r15, %r12;
	mad.lo.s32 	%r18, %r83, %r78, %r9;
	mul.lo.s32 	%r84, %r78, %r80;
	mul.lo.s32 	%r19, %r84, %r82;
	setp.eq.s32 	%p1, %r72, 0;
	@%p1 bra 	$L__BB0_5;
	cvta.to.global.u64 	%rd2, %rd5;
	mov.b32 	%r135, 0;
$L__BB0_2:
	add.s32 	%r21, %r135, %r18;
	setp.ge.u32 	%p2, %r21, %r72;
	@%p2 bra 	$L__BB0_4;
	mul.wide.u32 	%rd6, %r21, 4;
	add.s64 	%rd7, %rd2, %rd6;
	ld.global.f32 	%f17, [%rd7];
	shl.b32 	%r86, %r21, 2;
	mov.u32 	%r87, ptrShared;
	add.s32 	%r88, %r87, %r86;
	st.shared.f32 	[%r88], %f17;
$L__BB0_4:
	add.s32 	%r135, %r135, %r19;
	setp.lt.u32 	%p3, %r135, %r72;
	@%p3 bra 	$L__BB0_2;
$L__BB0_5:
	mul.lo.s32 	%r23, %r73, %r74;
	setp.eq.s32 	%p4, %r75, 0;
	mov.f32 	%f74, 0f00000000;
	@%p4 bra 	$L__BB0_31;
	shl.b32 	%r90, %r72, 2;
	mov.u32 	%r91, ptrShared;
	add.s32 	%r24, %r91, %r90;
	and.b32  	%r25, %r69, 7;
	add.s32 	%r26, %r25, -1;
	and.b32  	%r27, %r69, 3;
	and.b32  	%r28, %r69, -8;
	and.b32  	%r29, %r69, 1;
	neg.s32 	%r30, %r28;
	add.s32 	%r31, %r24, 16;
	shl.b32 	%r32, %r69, 2;
	mov.f32 	%f74, 0f00000000;
	mov.b32 	%r136, 0;
	add.s32 	%r104, %r71, %r15;
$L__BB0_7:
	setp.eq.s32 	%p5, %r23, 0;
	@%p5 bra 	$L__BB0_14;
	add.s32 	%r34, %r136, %r16;
	mul.lo.s32 	%r35, %r34, %r67;
	mov.b32 	%r137, 0;
$L__BB0_9:
	add.s32 	%r37, %r137, %r18;
	setp.ge.u32 	%p6, %r37, %r23;
	@%p6 bra 	$L__BB0_13;
	setp.ge.u32 	%p7, %r34, %r68;
	div.u32 	%r93, %r37, %r73;
	mul.lo.s32 	%r95, %r93, %r73;
	sub.s32 	%r96, %r37, %r95;
	add.s32 	%r38, %r96, %r10;
	add.s32 	%r39, %r93, %r13;
	setp.ge.u32 	%p8, %r38, %r66;
	setp.ge.u32 	%p9, %r39, %r67;
	or.pred  	%p10, %p8, %p9;
	or.pred  	%p11, %p10, %p7;
	@%p11 bra 	$L__BB0_12;
	add.s32 	%r100, %r39, %r35;
	mad.lo.s32 	%r101, %r100, %r66, %r38;
	cvta.to.global.u64 	%rd8, %rd4;
	mul.wide.u32 	%rd9, %r101, 4;
	add.s64 	%rd10, %rd8, %rd9;
	ld.global.f32 	%f20, [%rd10];
	shl.b32 	%r102, %r37, 2;
	add.s32 	%r103, %r24, %r102;
	st.shared.f32 	[%r103], %f20;
	bra.uni 	$L__BB0_13;
$L__BB0_12:
	shl.b32 	%r97, %r37, 2;
	add.s32 	%r98, %r24, %r97;
	mov.b32 	%r99, 0;
	st.shared.u32 	[%r98], %r99;
$L__BB0_13:
	add.s32 	%r137, %r137, %r19;
	setp.lt.u32 	%p12, %r137, %r23;
	@%p12 bra 	$L__BB0_9;
$L__BB0_14:
	bar.sync 	0;
	setp.lt.u32 	%p13, %r136, %r15;
	setp.ge.u32 	%p14, %r136, %r104;
	or.pred  	%p15, %p13, %p14;
	@%p15 bra 	$L__BB0_30;
	setp.eq.s32 	%p16, %r70, 0;
	@%p16 bra 	$L__BB0_30;
	setp.eq.s32 	%p17, %r69, 0;
	@%p17 bra 	$L__BB0_30;
	sub.s32 	%r106, %r136, %r15;
	mul.lo.s32 	%r41, %r106, %r70;
	mov.b32 	%r138, 0;
$L__BB0_18:
	setp.lt.u32 	%p18, %r69, 8;
	add.s32 	%r108, %r138, %r12;
	add.s32 	%r43, %r138, %r41;
	mul.lo.s32 	%r44, %r43, %r69;
	mad.lo.s32 	%r45, %r108, %r73, %r9;
	mov.b32 	%r143, 0;
	@%p18 bra 	$L__BB0_21;
	shl.b32 	%r109, %r45, 2;
	add.s32 	%r140, %r31, %r109;
	mov.u32 	%r110, ptrShared;
	mad.lo.s32 	%r111, %r32, %r43, %r110;
	add.s32 	%r139, %r111, 16;
	mov.u32 	%r141, %r30;
$L__BB0_20:
	.pragma "nounroll";
	ld.shared.f32 	%f22, [%r140+-16];
	ld.shared.f32 	%f23, [%r139+-16];
	fma.rn.f32 	%f24, %f22, %f23, %f74;
	ld.shared.f32 	%f25, [%r140+-12];
	ld.shared.f32 	%f26, [%r139+-12];
	fma.rn.f32 	%f27, %f25, %f26, %f24;
	ld.shared.f32 	%f28, [%r140+-8];
	ld.shared.f32 	%f29, [%r139+-8];
	fma.rn.f32 	%f30, %f28, %f29, %f27;
	ld.shared.f32 	%f31, [%r140+-4];
	ld.shared.f32 	%f32, [%r139+-4];
	fma.rn.f32 	%f33, %f31, %f32, %f30;
	ld.shared.f32 	%f34, [%r140];
	ld.shared.f32 	%f35, [%r139];
	fma.rn.f32 	%f36, %f34, %f35, %f33;
	ld.shared.f32 	%f37, [%r140+4];
	ld.shared.f32 	%f38, [%r139+4];
	fma.rn.f32 	%f39, %f37, %f38, %f36;
	ld.shared.f32 	%f40, [%r140+8];
	ld.shared.f32 	%f41, [%r139+8];
	fma.rn.f32 	%f42, %f40, %f41, %f39;
	ld.shared.f32 	%f43, [%r140+12];
	ld.shared.f32 	%f44, [%r139+12];
	fma.rn.f32 	%f74, %f43, %f44, %f42;
	add.s32 	%r141, %r141, 8;
	add.s32 	%r140, %r140, 32;
	add.s32 	%r139, %r139, 32;
	setp.ne.s32 	%p19, %r141, 0;
	mov.u32 	%r143, %r28;
	@%p19 bra 	$L__BB0_20;
$L__BB0_21:
	setp.eq.s32 	%p20, %r25, 0;
	@%p20 bra 	$L__BB0_29;
	setp.lt.u32 	%p21, %r26, 3;
	@%p21 bra 	$L__BB0_24;
	add.s32 	%r112, %r143, %r44;
	add.s32 	%r113, %r45, %r143;
	shl.b32 	%r114, %r113, 2;
	add.s32 	%r115, %r24, %r114;
	ld.shared.f32 	%f46, [%r115];
	shl.b32 	%r116, %r112, 2;
	mov.u32 	%r117, ptrShared;
	add.s32 	%r118, %r117, %r116;
	ld.shared.f32 	%f47, [%r118];
	fma.rn.f32 	%f48, %f46, %f47, %f74;
	ld.shared.f32 	%f49, [%r115+4];
	ld.shared.f32 	%f50, [%r118+4];
	fma.rn.f32 	%f51, %f49, %f50, %f48;
	ld.shared.f32 	%f52, [%r115+8];
	ld.shared.f32 	%f53, [%r118+8];
	fma.rn.f32 	%f54, %f52, %f53, %f51;
	ld.shared.f32 	%f55, [%r115+12];
	ld.shared.f32 	%f56, [%r118+12];
	fma.rn.f32 	%f74, %f55, %f56, %f54;
	add.s32 	%r143, %r143, 4;
$L__BB0_24:
	setp.eq.s32 	%p22, %r27, 0;
	@%p22 bra 	$L__BB0_29;
	setp.eq.s32 	%p23, %r27, 1;
	@%p23 bra 	$L__BB0_27;
	add.s32 	%r119, %r143, %r44;
	add.s32 	%r120, %r45, %r143;
	shl.b32 	%r121, %r120, 2;
	add.s32 	%r122, %r24, %r121;
	ld.shared.f32 	%f58, [%r122];
	shl.b32 	%r123, %r119, 2;
	mov.u32 	%r124, ptrShared;
	add.s32 	%r125, %r124, %r123;
	ld.shared.f32 	%f59, [%r125];
	fma.rn.f32 	%f60, %f58, %f59, %f74;
	ld.shared.f32 	%f61, [%r122+4];
	ld.shared.f32 	%f62, [%r125+4];
	fma.rn.f32 	%f74, %f61, %f62, %f60;
	add.s32 	%r143, %r143, 2;
$L__BB0_27:
	setp.eq.s32 	%p24, %r29, 0;
	@%p24 bra 	$L__BB0_29;
	add.s32 	%r126, %r143, %r44;
	add.s32 	%r127, %r45, %r143;
	shl.b32 	%r128, %r127, 2;
	add.s32 	%r129, %r24, %r128;
	ld.shared.f32 	%f63, [%r129];
	shl.b32 	%r130, %r126, 2;
	mov.u32 	%r131, ptrShared;
	add.s32 	%r132, %r131, %r130;
	ld.shared.f32 	%f64, [%r132];
	fma.rn.f32 	%f74, %f63, %f64, %f74;
$L__BB0_29:
	add.s32 	%r138, %r138, 1;
	setp.ne.s32 	%p25, %r138, %r70;
	@%p25 bra 	$L__BB0_18;
$L__BB0_30:
	bar.sync 	0;
	add.s32 	%r136, %r136, 1;
	setp.ne.s32 	%p26, %r136, %r75;
	@%p26 bra 	$L__BB0_7;
$L__BB0_31:
	setp.ge.u32 	%p27, %r11, %r63;
	setp.ge.u32 	%p28, %r14, %r64;
	or.pred  	%p29, %p27, %p28;
	setp.ge.u32 	%p30, %r17, %r65;
	or.pred  	%p31, %p29, %p30;
	@%p31 bra 	$L__BB0_33;
	mad.lo.s32 	%r133, %r64, %r17, %r14;
	mad.lo.s32 	%r134, %r133, %r63, %r11;
	cvta.to.global.u64 	%rd11, %rd3;
	mul.wide.u32 	%rd12, %r134, 4;
	add.s64 	%rd13, %rd11, %rd12;
	st.global.f32 	[%rd13], %f74;
$L__BB0_33:
	ret;

}


// ===== COMPILED SASS (sm_100) =====

	.target	sm_100

	.elftype	@"ET_EXEC"


//--------------------- .note.nv.tkinfo           --------------------------
	.section	.note.nv.tkinfo,"",@"SHT_NOTE"
	.sectionflags	@"SHF_NOTE_NV_TKINFO"
	.tkinfo
        /*0018*/ 	.word	0x00000002
        /*0030*/ 	.string	""
        /*0030*/ 	.string	"ptxas"
        /*0030*/ 	.string	"Cuda compilation tools, release 13.0, V13.0.88"
        /*0030*/ 	.string	"Build cuda_13.0.r13.0/compiler.36424714_0"
        /*0030*/ 	.string	"-arch sm_100 -m 64 "



//--------------------- .note.nv.cuinfo           --------------------------
	.section	.note.nv.cuinfo,"",@"SHT_NOTE"
	.sectionflags	@"SHF_NOTE_NV_CUINFO"
        /*0018*/ 	.short	0x0002
        /*001a*/ 	.short	0x0064
        /*001c*/ 	.short	0x0082
	.zero		2


//--------------------- .nv.info                  --------------------------
	.section	.nv.info,"",@"SHT_CUDA_INFO"
	.align	4


	//----- nvinfo : EIATTR_REGCOUNT
	.align		4
        /*0000*/ 	.byte	0x04, 0x2f
        /*0002*/ 	.short	(.L_1 - .L_0)
	.align		4
.L_0:
        /*0004*/ 	.word	index@(_Z12genfilt_cudaPf12genfilt_args)
        /*0008*/ 	.word	0x0000001d


	//----- nvinfo : EIATTR_FRAME_SIZE
	.align		4
.L_1:
        /*000c*/ 	.byte	0x04, 0x11
        /*000e*/ 	.short	(.L_3 - .L_2)
	.align		4
.L_2:
        /*0010*/ 	.word	index@(_Z12genfilt_cudaPf12genfilt_args)
        /*0014*/ 	.word	0x00000000


	//----- nvinfo : EIATTR_MIN_STACK_SIZE
	.align		4
.L_3:
        /*0018*/ 	.byte	0x04, 0x12
        /*001a*/ 	.short	(.L_5 - .L_4)
	.align		4
.L_4:
        /*001c*/ 	.word	index@(_Z12genfilt_cudaPf12genfilt_args)
        /*0020*/ 	.word	0x00000000
.L_5:


//--------------------- .nv.compat                --------------------------
	.section	.nv.compat,"",@"SHT_CUDA_COMPAT_INFO"
	.align	4
        /*0000*/ 	.byte	0x02, 0x09, 0x00, 0x00, 0x02, 0x02, 0x01, 0x00, 0x02, 0x05, 0x05, 0x00, 0x03, 0x07, 0x01, 0x01
        /*0010*/ 	.byte	0x02, 0x03, 0x00, 0x00, 0x02, 0x06, 0x01, 0x00, 0x04, 0x0b, 0x08, 0x00, 0x09, 0x00, 0x00, 0x00
        /*0020*/ 	.byte	0x00, 0x00, 0x00, 0x00


//--------------------- .nv.info._Z12genfilt_cudaPf12genfilt_args --------------------------
	.section	.nv.info._Z12genfilt_cudaPf12genfilt_args,"",@"SHT_CUDA_INFO"
	.sectionflags	@""
	.align	4


	//----- nvinfo : EIATTR_CUDA_API_VERSION
	.align		4
        /*0000*/ 	.byte	0x04, 0x37
        /*0002*/ 	.short	(.L_7 - .L_6)
.L_6:
        /*0004*/ 	.word	0x00000082


	//----- nvinfo : EIATTR_KPARAM_INFO
	.align		4
.L_7:
        /*0008*/ 	.byte	0x04, 0x17
        /*000a*/ 	.short	(.L_9 - .L_8)
.L_8:
        /*000c*/ 	.word	0x00000000
        /*0010*/ 	.short	0x0001
        /*0012*/ 	.short	0x0008
        /*0014*/ 	.byte	0x00, 0xf0, 0x21, 0x01


	//----- nvinfo : EIATTR_KPARAM_INFO
	.align		4
.L_9:
        /*0018*/ 	.byte	0x04, 0x17
        /*001a*/ 	.short	(.L_11 - .L_10)
.L_10:
        /*001c*/ 	.word	0x00000000
        /*0020*/ 	.short	0x0000
        /*0022*/ 	.short	0x0000
        /*0024*/ 	.byte	0x00, 0xf5, 0x21, 0x00


	//----- nvinfo : EIATTR_SPARSE_MMA_MASK
	.align		4
.L_11:
        /*0028*/ 	.byte	0x03, 0x50
        /*002a*/ 	.short	0x0000


	//----- nvinfo : EIATTR_MAXREG_COUNT
	.align		4
        /*002c*/ 	.byte	0x03, 0x1b
        /*002e*/ 	.short	0x00ff


	//----- nvinfo : EIATTR_NUM_BARRIERS
	.align		4
        /*0030*/ 	.byte	0x02, 0x4c
        /*0032*/ 	.byte	0x01
	.zero		1


	//----- nvinfo : EIATTR_MERCURY_ISA_VERSION
	.align		4
        /*0034*/ 	.byte	0x03, 0x5f
        /*0036*/ 	.short	0x0101


	//----- nvinfo : EIATTR_VRC_CTA_INIT_COUNT
	.align		4
        /*0038*/ 	.byte	0x02, 0x4a
	.zero		1
	.zero		1


	//----- nvinfo : EIATTR_EXIT_INSTR_OFFSETS
	.align		4
        /*003c*/ 	.byte	0x04, 0x1c
        /*003e*/ 	.short	(.L_13 - .L_12)


	//   ....[0]....
.L_12:
        /*0040*/ 	.word	0x00000ef0


	//   ....[1]....
        /*0044*/ 	.word	0x00000f50


	//----- nvinfo : EIATTR_CRS_STACK_SIZE
	.align		4
.L_13:
        /*0048*/ 	.byte	0x04, 0x1e
        /*004a*/ 	.short	(.L_15 - .L_14)
.L_14:
        /*004c*/ 	.word	0x00000000


	//----- nvinfo : EIATTR_CBANK_PARAM_SIZE
	.align		4
.L_15:
        /*0050*/ 	.byte	0x03, 0x19
        /*0052*/ 	.short	0x0050


	//----- nvinfo : EIATTR_PARAM_CBANK
	.align		4
        /*0054*/ 	.byte	0x04, 0x0a
        /*0056*/ 	.short	(.L_17 - .L_16)
	.align		4
.L_16:
        /*0058*/ 	.word	index@(.nv.constant0._Z12genfilt_cudaPf12genfilt_args)
        /*005c*/ 	.short	0x0380
        /*005e*/ 	.short	0x0050


	//----- nvinfo : EIATTR_SW_WAR
	.align		4
.L_17:
        /*0060*/ 	.byte	0x04, 0x36
        /*0062*/ 	.short	(.L_19 - .L_18)
.L_18:
        /*0064*/ 	.word	0x00000008
.L_19:


//--------------------- .nv.callgraph             --------------------------
	.section	.nv.callgraph,"",@"SHT_CUDA_CALLGRAPH"
	.align	4
	.sectionentsize	8
	.align		4
        /*0000*/ 	.word	0x00000000
	.align		4
        /*0004*/ 	.word	0xffffffff
	.align		4
        /*0008*/ 	.word	0x00000000
	.align		4
        /*000c*/ 	.word	0xfffffffe
	.align		4
        /*0010*/ 	.word	0x00000000
	.align		4
        /*0014*/ 	.word	0xfffffffd
	.align		4
        /*0018*/ 	.word	0x00000000
	.align		4
        /*001c*/ 	.word	0xfffffffc


//--------------------- .text._Z12genfilt_cudaPf12genfilt_args --------------------------
	.section	.text._Z12genfilt_cudaPf12genfilt_args,"ax",@progbits
	.align	128
        .global         _Z12genfilt_cudaPf12genfilt_args
        .type           _Z12genfilt_cudaPf12genfilt_args,@function
        .size           _Z12genfilt_cudaPf12genfilt_args,(.L_x_20 - _Z12genfilt_cudaPf12genfilt_args)
        .other          _Z12genfilt_cudaPf12genfilt_args,@"STO_CUDA_ENTRY STV_DEFAULT"
_Z12genfilt_cudaPf12genfilt_args:
.text._Z12genfilt_cudaPf12genfilt_args:
[----:B------:R-:W-:Y:S01]  /*0000*/  LDC R1, c[0x0][0x37c] ;  /* 0x0000df00ff017b82 */ /* 0x000fe20000000800 */
[----:B------:R-:W0:Y:S07]  /*0010*/  S2R R0, SR_TID.Y ;  /* 0x0000000000007919 */ /* 0x000e2e0000002200 */
[----:B------:R-:W1:Y:S01]  /*0020*/  S2UR UR7, SR_CTAID.X ;  /* 0x00000000000779c3 */ /* 0x000e620000002500 */
[----:B------:R-:W2:Y:S01]  /*0030*/  LDCU UR15, c[0x0][0x3ac] ;  /* 0x00007580ff0f77ac */ /* 0x000ea20008000800 */
[----:B------:R-:W0:Y:S01]  /*0040*/  S2R R5, SR_TID.Z ;  /* 0x0000000000057919 */ /* 0x000e220000002300 */
[----:B------:R-:W1:Y:S01]  /*0050*/  LDCU UR5, c[0x0][0x360] ;  /* 0x00006c00ff0577ac */ /* 0x000e620008000800 */
[----:B------:R-:W3:Y:S04]  /*0060*/  S2R R4, SR_TID.X ;  /* 0x0000000000047919 */ /* 0x000ee80000002100 */
[----:B------:R-:W4:Y:S01]  /*0070*/  S2UR UR8, SR_CTAID.Y ;  /* 0x00000000000879c3 */ /* 0x000f220000002600 */
[----:B------:R-:W5:Y:S01]  /*0080*/  LDCU UR6, c[0x0][0x364] ;  /* 0x00006c80ff0677ac */ /* 0x000f620008000800 */
[----:B------:R-:W3:Y:S06]  /*0090*/  LDCU UR10, c[0x0][0x368] ;  /* 0x00006d00ff0a77ac */ /* 0x000eec0008000800 */
[----:B------:R-:W3:Y:S01]  /*00a0*/  S2UR UR9, SR_CTAID.Z ;  /* 0x00000000000979c3 */ /* 0x000ee20000002700 */
[----:B------:R-:W3:Y:S01]  /*00b0*/  LDCU.64 UR20, c[0x0][0x358] ;  /* 0x00006b00ff1477ac */ /* 0x000ee20008000a00 */
[----:B--2---:R-:W-:-:S02]  /*00c0*/  UISETP.NE.AND UP0, UPT, UR15, URZ, UPT ;  /* 0x000000ff0f00728c */ /* 0x004fc4000bf05270 */
[----:B-1----:R-:W-:Y:S02]  /*00d0*/  UIMAD UR7, UR7, UR5, URZ ;  /* 0x00000005070772a4 */ /* 0x002fe4000f8e02ff */
[----:B-----5:R-:W-:Y:S02]  /*00e0*/  UIMAD UR4, UR5, UR6, URZ ;  /* 0x00000006050472a4 */ /* 0x020fe4000f8e02ff */
[----:B----4-:R-:W-:Y:S02]  /*00f0*/  UIMAD UR8, UR8, UR6, URZ ;  /* 0x00000006080872a4 */ /* 0x010fe4000f8e02ff */
[----:B0-----:R-:W-:-:S04]  /*0100*/  IMAD R7, R5, UR6, R0 ;  /* 0x0000000605077c24 */ /* 0x001fc8000f8e0200 */
[----:B------:R-:W-:Y:S01]  /*0110*/  VIADD R8, R0, UR8 ;  /* 0x0000000800087c36 */ /* 0x000fe20008000000 */
[----:B---3--:R-:W-:Y:S01]  /*0120*/  IADD3 R6, PT, PT, R4, UR7, RZ ;  /* 0x0000000704067c10 */ /* 0x008fe2000fffe0ff */
[----:B------:R-:W-:Y:S01]  /*0130*/  UIMAD UR9, UR9, UR10, URZ ;  /* 0x0000000a090972a4 */ /* 0x000fe2000f8e02ff */
[----:B------:R-:W-:Y:S01]  /*0140*/  IMAD R7, R7, UR5, R4 ;  /* 0x0000000507077c24 */ /* 0x000fe2000f8e0204 */
[----:B------:R-:W-:-:S04]  /*0150*/  UIMAD UR10, UR4, UR10, URZ ;  /* 0x0000000a040a72a4 */ /* 0x000fc8000f8e02ff */
[----:B------:R-:W-:Y:S01]  /*0160*/  IADD3 R9, PT, PT, R5, UR9, RZ ;  /* 0x0000000905097c10 */ /* 0x000fe2000fffe0ff */
[----:B------:R-:W-:Y:S07]  /*0170*/  BRA.U !UP0, `(.L_x_0) ;  /* 0x0000000108487547 */ /* 0x000fee000b800000 */
[----:B------:R-:W0:Y:S01]  /*0180*/  LDC.64 R10, c[0x0][0x3c8] ;  /* 0x0000f200ff0a7b82 */ /* 0x000e220000000a00 */
[----:B------:R-:W1:Y:S01]  /*0190*/  LDCU UR15, c[0x0][0x3ac] ;  /* 0x00007580ff0f77ac */ /* 0x000e620008000800 */
[----:B------:R-:W-:-:S05]  /*01a0*/  UMOV UR4, URZ ;  /* 0x000000ff00047c82 */ /* 0x000fca0008000000 */
.L_x_3:
[----:B-1----:R-:W-:Y:S01]  /*01b0*/  VIADD R13, R7, UR4 ;  /* 0x00000004070d7c36 */ /* 0x002fe20008000000 */
[----:B------:R-:W-:Y:S01]  /*01c0*/  UIADD3 UR4, UPT, UPT, UR10, UR4, URZ ;  /* 0x000000040a047290 */ /* 0x000fe2000fffe0ff */
[----:B------:R-:W-:Y:S03]  /*01d0*/  BSSY.RECONVERGENT B0, `(.L_x_1) ;  /* 0x000000b000007945 */ /* 0x000fe60003800200 */
[----:B-1----:R-:W-:Y:S01]  /*01e0*/  ISETP.GE.U32.AND P0, PT, R13, UR15, PT ;  /* 0x0000000f0d007c0c */ /* 0x002fe2000bf06070 */
[----:B------:R-:W-:-:S12]  /*01f0*/  UISETP.GE.U32.AND UP0, UPT, UR4, UR15, UPT ;  /* 0x0000000f0400728c */ /* 0x000fd8000bf06070 */
[----:B------:R-:W-:Y:S05]  /*0200*/  @P0 BRA `(.L_x_2) ;  /* 0x00000000001c0947 */ /* 0x000fea0003800000 */
[----:B0-----:R-:W-:-:S06]  /*0210*/  IMAD.WIDE.U32 R2, R13, 0x4, R10 ;  /* 0x000000040d027825 */ /* 0x001fcc00078e000a */
[----:B------:R-:W2:Y:S01]  /*0220*/  LDG.E R2, desc[UR20][R2.64] ;  /* 0x0000001402027981 */ /* 0x000ea2000c1e1900 */
[----:B------:R-:W0:Y:S01]  /*0230*/  S2UR UR6, SR_CgaCtaId ;  /* 0x00000000000679c3 */ /* 0x000e220000008800 */
[----:B------:R-:W-:Y:S02]  /*0240*/  UMOV UR5, 0x400 ;  /* 0x0000040000057882 */ /* 0x000fe40000000000 */
[----:B0-----:R-:W-:-:S06]  /*0250*/  ULEA UR5, UR6, UR5, 0x18 ;  /* 0x0000000506057291 */ /* 0x001fcc000f8ec0ff */
[----:B------:R-:W-:-:S05]  /*0260*/  LEA R13, R13, UR5, 0x2 ;  /* 0x000000050d0d7c11 */ /* 0x000fca000f8e10ff */
[----:B--2---:R1:W-:Y:S02]  /*0270*/  STS [R13], R2 ;  /* 0x000000020d007388 */ /* 0x0043e40000000800 */
.L_x_2:
[----:B------:R-:W-:Y:S05]  /*0280*/  BSYNC.RECONVERGENT B0 ;  /* 0x0000000000007941 */ /* 0x000fea0003800200 */
.L_x_1:
[----:B------:R-:W-:Y:S05]  /*0290*/  BRA.U !UP0, `(.L_x_3) ;  /* 0xfffffffd08c47547 */ /* 0x000fea000b83ffff */
.L_x_0:
[----:B------:R-:W2:Y:S01]  /*02a0*/  LDCU UR4, c[0x0][0x3b8] ;  /* 0x00007700ff0477ac */ /* 0x000ea20008000800 */
[----:B0-----:R-:W-:Y:S01]  /*02b0*/  HFMA2 R10, -RZ, RZ, 0, 0 ;  /* 0x00000000ff0a7431 */ /* 0x001fe200000001ff */
[----:B--2---:R-:W-:-:S09]  /*02c0*/  UISETP.NE.AND UP0, UPT, UR4, URZ, UPT ;  /* 0x000000ff0400728c */ /* 0x004fd2000bf05270 */
[----:B------:R-:W-:Y:S05]  /*02d0*/  BRA.U !UP0, `(.L_x_4) ;  /* 0x0000000908f07547 */ /* 0x000fea000b800000 */
[----:B------:R-:W0:Y:S01]  /*02e0*/  S2UR UR6, SR_CgaCtaId ;  /* 0x00000000000679c3 */ /* 0x000e220000008800 */
[----:B------:R-:W2:Y:S01]  /*02f0*/  LDCU.64 UR4, c[0x0][0x3b0] ;  /* 0x00007600ff0477ac */ /* 0x000ea20008000a00 */
[----:B------:R-:W-:Y:S01]  /*0300*/  IMAD.MOV.U32 R10, RZ, RZ, RZ ;  /* 0x000000ffff0a7224 */ /* 0x000fe200078e00ff */
[----:B------:R-:W3:Y:S01]  /*0310*/  LDCU UR13, c[0x0][0x3a0] ;  /* 0x00007400ff0d77ac */ /* 0x000ee20008000800 */
[----:B------:R-:W4:Y:S01]  /*0320*/  LDCU UR17, c[0x0][0x3a8] ;  /* 0x00007500ff1177ac */ /* 0x000f220008000800 */
[----:B--2---:R-:W-:-:S03]  /*0330*/  UIMAD UR14, UR4, UR5, URZ ;  /* 0x00000005040e72a4 */ /* 0x004fc6000f8e02ff */
[----:B------:R-:W-:Y:S01]  /*0340*/  UMOV UR4, 0x400 ;  /* 0x0000040000047882 */ /* 0x000fe20000000000 */
[----:B---3--:R-:W-:Y:S02]  /*0350*/  ULOP3.LUT UR19, UR13, 0x7, URZ, 0xc0, !UPT ;  /* 0x000000070d137892 */ /* 0x008fe4000f8ec0ff */
[----:B0-----:R-:W-:Y:S02]  /*0360*/  ULEA UR4, UR6, UR4, 0x18 ;  /* 0x0000000406047291 */ /* 0x001fe4000f8ec0ff */
[----:B------:R-:W-:Y:S01]  /*0370*/  ULOP3.LUT UR12, UR13, 0xfffffff8, URZ, 0xc0, !UPT ;  /* 0xfffffff80d0c7892 */ /* 0x000fe2000f8ec0ff */
[----:B----4-:R-:W-:Y:S01]  /*0380*/  IADD3 R22, PT, PT, R5, UR17, RZ ;  /* 0x0000001105167c10 */ /* 0x010fe2000fffe0ff */
[----:B------:R-:W-:Y:S02]  /*0390*/  ULEA UR11, UR15, UR4, 0x2 ;  /* 0x000000040f0b7291 */ /* 0x000fe4000f8e10ff */
[----:B------:R-:W-:Y:S02]  /*03a0*/  UIADD3 UR4, UPT, UPT, UR19, -0x1, URZ ;  /* 0xffffffff13047890 */ /* 0x000fe4000fffe0ff */
[----:B------:R-:W-:-:S02]  /*03b0*/  ULOP3.LUT UR22, UR13, 0x3, URZ, 0xc0, !UPT ;  /* 0x000000030d167892 */ /* 0x000fc4000f8ec0ff */
[----:B------:R-:W-:Y:S02]  /*03c0*/  UISETP.GE.U32.AND UP1, UPT, UR4, 0x3, UPT ;  /* 0x000000030400788c */ /* 0x000fe4000bf26070 */
[----:B------:R-:W-:Y:S02]  /*03d0*/  USHF.L.U32 UR13, UR13, 0x2, URZ ;  /* 0x000000020d0d7899 */ /* 0x000fe400080006ff */
[----:B------:R-:W-:Y:S02]  /*03e0*/  UIADD3 UR16, UPT, UPT, -UR12, URZ, URZ ;  /* 0x000000ff0c107290 */ /* 0x000fe4000fffe1ff */
[----:B------:R-:W-:Y:S01]  /*03f0*/  UIADD3 UR23, UPT, UPT, UR11, 0x10, URZ ;  /* 0x000000100b177890 */ /* 0x000fe2000fffe0ff */
[----:B------:R-:W-:-:S11]  /*0400*/  UMOV UR4, URZ ;  /* 0x000000ff00047c82 */ /* 0x000fd60008000000 */
.L_x_18:
[----:B------:R-:W-:-:S09]  /*0410*/  UISETP.NE.AND UP0, UPT, UR14, URZ, UPT ;  /* 0x000000ff0e00728c */ /* 0x000fd2000bf05270 */
[----:B01-34-:R-:W-:Y:S05]  /*0420*/  BRA.U !UP0, `(.L_x_5) ;  /* 0x0000000108c47547 */ /* 0x01bfea000b800000 */
[----:B------:R-:W0:Y:S01]  /*0430*/  LDC R11, c[0x0][0x394] ;  /* 0x0000e500ff0b7b82 */ /* 0x000e220000000800 */
[----:B------:R-:W2:Y:S01]  /*0440*/  LDCU UR17, c[0x0][0x3b0] ;  /* 0x00007600ff1177ac */ /* 0x000ea20008000800 */
[----:B------:R-:W-:Y:S01]  /*0450*/  UIADD3 UR6, UPT, UPT, UR9, UR4, URZ ;  /* 0x0000000409067290 */ /* 0x000fe2000fffe0ff */
[----:B------:R-:W-:-:S05]  /*0460*/  UMOV UR5, URZ ;  /* 0x000000ff00057c82 */ /* 0x000fca0008000000 */
[----:B-1----:R-:W1:Y:S08]  /*0470*/  LDC.64 R2, c[0x0][0x3c0] ;  /* 0x0000f000ff027b82 */ /* 0x002e700000000a00 */
[----:B------:R-:W3:Y:S02]  /*0480*/  LDC.64 R12, c[0x0][0x398] ;  /* 0x0000e600ff0c7b82 */ /* 0x000ee40000000a00 */
.L_x_9:
[----:B0-----:R-:W-:Y:S01]  /*0490*/  VIADD R16, R7, UR5 ;  /* 0x0000000507107c36 */ /* 0x001fe20008000000 */
[----:B------:R-:W-:Y:S01]  /*04a0*/  UIADD3 UR5, UPT, UPT, UR10, UR5, URZ ;  /* 0x000000050a057290 */ /* 0x000fe2000fffe0ff */
[----:B------:R-:W-:Y:S03]  /*04b0*/  BSSY.RECONVERGENT B0, `(.L_x_6) ;  /* 0x0000027000007945 */ /* 0x000fe60003800200 */
[----:B------:R-:W-:Y:S01]  /*04c0*/  ISETP.GE.U32.AND P0, PT, R16, UR14, PT ;  /* 0x0000000e10007c0c */ /* 0x000fe2000bf06070 */
[----:B------:R-:W-:-:S12]  /*04d0*/  UISETP.GE.U32.AND UP0, UPT, UR5, UR14, UPT ;  /* 0x0000000e0500728c */ /* 0x000fd8000bf06070 */
[----:B----4-:R-:W-:Y:S05]  /*04e0*/  @P0 BRA `(.L_x_7) ;  /* 0x00000000008c0947 */ /* 0x010fea0003800000 */
[----:B--2---:R-:W2:Y:S01]  /*04f0*/  I2F.U32.RP R17, UR17 ;  /* 0x0000001100117d06 */ /* 0x004ea20008209000 */
[----:B------:R-:W-:-:S07]  /*0500*/  ISETP.NE.U32.AND P2, PT, RZ, UR17, PT ;  /* 0x00000011ff007c0c */ /* 0x000fce000bf45070 */
[----:B--2---:R-:W2:Y:S02]  /*0510*/  MUFU.RCP R17, R17 ;  /* 0x0000001100117308 */ /* 0x004ea40000001000 */
[----:B--2---:R-:W-:-:S06]  /*0520*/  IADD3 R14, PT, PT, R17, 0xffffffe, RZ ;  /* 0x0ffffffe110e7810 */ /* 0x004fcc0007ffe0ff */
[----:B------:R2:W4:Y:S02]  /*0530*/  F2I.FTZ.U32.TRUNC.NTZ R15, R14 ;  /* 0x0000000e000f7305 */ /* 0x000524000021f000 */
[----:B--2---:R-:W-:Y:S02]  /*0540*/  HFMA2 R14, -RZ, RZ, 0, 0 ;  /* 0x00000000ff0e7431 */ /* 0x004fe400000001ff */
[----:B----4-:R-:W-:-:S04]  /*0550*/  IMAD.MOV R19, RZ, RZ, -R15 ;  /* 0x000000ffff137224 */ /* 0x010fc800078e0a0f */
[----:B------:R-:W-:-:S04]  /*0560*/  IMAD R19, R19, UR17, RZ ;  /* 0x0000001113137c24 */ /* 0x000fc8000f8e02ff */
[----:B------:R-:W-:-:S06]  /*0570*/  IMAD.HI.U32 R15, R15, R19, R14 ;  /* 0x000000130f0f7227 */ /* 0x000fcc00078e000e */
[----:B------:R-:W-:-:S04]  /*0580*/  IMAD.HI.U32 R15, R15, R16, RZ ;  /* 0x000000100f0f7227 */ /* 0x000fc800078e00ff */
[----:B------:R-:W-:-:S04]  /*0590*/  IMAD.MOV R19, RZ, RZ, -R15 ;  /* 0x000000ffff137224 */ /* 0x000fc800078e0a0f */
[----:B------:R-:W-:-:S05]  /*05a0*/  IMAD R18, R19, UR17, R16 ;  /* 0x0000001113127c24 */ /* 0x000fca000f8e0210 */
[----:B------:R-:W-:-:S13]  /*05b0*/  ISETP.GE.U32.AND P0, PT, R18, UR17, PT ;  /* 0x0000001112007c0c */ /* 0x000fda000bf06070 */
[----:B------:R-:W-:Y:S01]  /*05c0*/  @P0 IADD3 R18, PT, PT, R18, -UR17, RZ ;  /* 0x8000001112120c10 */ /* 0x000fe2000fffe0ff */
[----:B------:R-:W-:-:S03]  /*05d0*/  @P0 VIADD R15, R15, 0x1 ;  /* 0x000000010f0f0836 */ /* 0x000fc60000000000 */
[----:B------:R-:W-:-:S13]  /*05e0*/  ISETP.GE.U32.AND P1, PT, R18, UR17, PT ;  /* 0x0000001112007c0c */ /* 0x000fda000bf26070 */
[----:B------:R-:W-:Y:S02]  /*05f0*/  @P1 IADD3 R15, PT, PT, R15, 0x1, RZ ;  /* 0x000000010f0f1810 */ /* 0x000fe40007ffe0ff */
[----:B------:R-:W-:-:S04]  /*0600*/  @!P2 LOP3.LUT R15, RZ, UR17, RZ, 0x33, !PT ;  /* 0x00000011ff0fac12 */ /* 0x000fc8000f8e33ff */
[C---:B------:R-:W-:Y:S01]  /*0610*/  IADD3 R17, PT, PT, -R15.reuse, RZ, RZ ;  /* 0x000000ff0f117210 */ /* 0x040fe20007ffe1ff */
[----:B------:R-:W-:-:S04]  /*0620*/  VIADD R15, R15, UR8 ;  /* 0x000000080f0f7c36 */ /* 0x000fc80008000000 */
[----:B------:R-:W-:Y:S01]  /*0630*/  IMAD R14, R17, UR17, R16 ;  /* 0x00000011110e7c24 */ /* 0x000fe2000f8e0210 */
[----:B---3--:R-:W-:-:S04]  /*0640*/  ISETP.GE.U32.AND P0, PT, R15, R12, PT ;  /* 0x0000000c0f00720c */ /* 0x008fc80003f06070 */
[----:B------:R-:W-:-:S04]  /*0650*/  IADD3 R18, PT, PT, R14, UR7, RZ ;  /* 0x000000070e127c10 */ /* 0x000fc8000fffe0ff */
[----:B0-----:R-:W-:-:S04]  /*0660*/  ISETP.GE.U32.OR P0, PT, R18, R11, P0 ;  /* 0x0000000b1200720c */ /* 0x001fc80000706470 */
[----:B------:R-:W-:-:S13]  /*0670*/  ISETP.LE.U32.OR P0, PT, R13, UR6, P0 ;  /* 0x000000060d007c0c */ /* 0x000fda0008703470 */
[----:B------:R-:W-:Y:S05]  /*0680*/  @P0 BRA `(.L_x_8) ;  /* 0x00000000001c0947 */ /* 0x000fea0003800000 */
[----:B------:R-:W-:-:S04]  /*0690*/  IMAD R14, R12, UR6, R15 ;  /* 0x000000060c0e7c24 */ /* 0x000fc8000f8e020f */
[----:B------:R-:W-:-:S04]  /*06a0*/  IMAD R15, R14, R11, R18 ;  /* 0x0000000b0e0f7224 */ /* 0x000fc800078e0212 */
[----:B-1----:R-:W-:-:S06]  /*06b0*/  IMAD.WIDE.U32 R14, R15, 0x4, R2 ;  /* 0x000000040f0e7825 */ /* 0x002fcc00078e0002 */
[----:B------:R-:W2:Y:S01]  /*06c0*/  LDG.E R14, desc[UR20][R14.64] ;  /* 0x000000140e0e7981 */ /* 0x000ea2000c1e1900 */
[----:B------:R-:W-:-:S05]  /*06d0*/  LEA R17, R16, UR11, 0x2 ;  /* 0x0000000b10117c11 */ /* 0x000fca000f8e10ff */
[----:B--2---:R4:W-:Y:S01]  /*06e0*/  STS [R17], R14 ;  /* 0x0000000e11007388 */ /* 0x0049e20000000800 */
[----:B------:R-:W-:Y:S05]  /*06f0*/  BRA `(.L_x_7) ;  /* 0x0000000000087947 */ /* 0x000fea0003800000 */
.L_x_8:
[----:B------:R-:W-:-:S05]  /*0700*/  LEA R16, R16, UR11, 0x2 ;  /* 0x0000000b10107c11 */ /* 0x000fca000f8e10ff */
[----:B------:R0:W-:Y:S02]  /*0710*/  STS [R16], RZ ;  /* 0x000000ff10007388 */ /* 0x0001e40000000800 */
.L_x_7:
[----:B--2---:R-:W-:Y:S05]  /*0720*/  BSYNC.RECONVERGENT B0 ;  /* 0x0000000000007941 */ /* 0x004fea0003800200 */
.L_x_6:
[----:B------:R-:W-:Y:S05]  /*0730*/  BRA.U !UP0, `(.L_x_9) ;  /* 0xfffffffd08547547 */ /* 0x000fea000b83ffff */
.L_x_5:
[----:B------:R-:W2:Y:S01]  /*0740*/  LDCU.64 UR24, c[0x0][0x3a0] ;  /* 0x00007400ff1877ac */ /* 0x000ea20008000a00 */
[----:B------:R-:W-:Y:S01]  /*0750*/  BAR.SYNC.DEFER_BLOCKING 0x0 ;  /* 0x0000000000007b1d */ /* 0x000fe20000010000 */
[----:B------:R-:W-:-:S04]  /*0760*/  ISETP.LE.U32.AND P0, PT, R22, UR4, PT ;  /* 0x0000000416007c0c */ /* 0x000fc8000bf03070 */
[----:B------:R-:W-:Y:S01]  /*0770*/  ISETP.GT.U32.OR P0, PT, R5, UR4, P0 ;  /* 0x0000000405007c0c */ /* 0x000fe20008704470 */
[----:B------:R-:W-:Y:S01]  /*0780*/  BSSY.RECONVERGENT B0, `(.L_x_10) ;  /* 0x000006c000007945 */ /* 0x000fe20003800200 */
[----:B--2---:R-:W-:-:S04]  /*0790*/  UISETP.NE.AND UP0, UPT, UR24, URZ, UPT ;  /* 0x000000ff1800728c */ /* 0x004fc8000bf05270 */
[----:B------:R-:W-:-:S06]  /*07a0*/  UISETP.EQ.OR UP0, UPT, UR25, URZ, !UP0 ;  /* 0x000000ff1900728c */ /* 0x000fcc000c702670 */
[----:B------:R-:W-:-:S13]  /*07b0*/  PLOP3.LUT P0, PT, P0, PT, UP0, 0xea, 0xae ;  /* 0x0000000000ae781c */ /* 0x000fda000070fd0a */
[----:B------:R-:W-:Y:S05]  /*07c0*/  @P0 BRA `(.L_x_11) ;  /* 0x00000004009c0947 */ /* 0x000fea0003800000 */
[----:B---3--:R-:W-:Y:S01]  /*07d0*/  IADD3 R12, PT, PT, -R5, UR4, RZ ;  /* 0x00000004050c7c10 */ /* 0x008fe2000fffe1ff */
[----:B------:R-:W-:-:S06]  /*07e0*/  UMOV UR5, URZ ;  /* 0x000000ff00057c82 */ /* 0x000fcc0008000000 */
.L_x_17:
[----:B-1----:R-:W1:Y:S01]  /*07f0*/  LDC.64 R2, c[0x0][0x3a0] ;  /* 0x0000e800ff027b82 */ /* 0x002e620000000a00 */
[----:B------:R-:W2:Y:S01]  /*0800*/  LDCU UR6, c[0x0][0x3b0] ;  /* 0x00007600ff0677ac */ /* 0x000ea20008000800 */
[----:B------:R-:W-:Y:S02]  /*0810*/  IADD3 R13, PT, PT, R0, UR5, RZ ;  /* 0x00000005000d7c10 */ /* 0x000fe4000fffe0ff */
[----:B-1----:R-:W-:Y:S01]  /*0820*/  ISETP.GE.U32.AND P0, PT, R2, 0x8, PT ;  /* 0x000000080200780c */ /* 0x002fe20003f06070 */
[----:B0-----:R-:W-:Y:S01]  /*0830*/  IMAD R11, R12, R3, UR5 ;  /* 0x000000050c0b7e24 */ /* 0x001fe2000f8e0203 */
[----:B------:R-:W-:-:S06]  /*0840*/  UIADD3 UR5, UPT, UPT, UR5, 0x1, URZ ;  /* 0x0000000105057890 */ /* 0x000fcc000fffe0ff */
[----:B------:R-:W-:Y:S01]  /*0850*/  ISETP.NE.AND P1, PT, R3, UR5, PT ;  /* 0x0000000503007c0c */ /* 0x000fe2000bf25270 */
[----:B--2---:R-:W-:Y:S01]  /*0860*/  IMAD R3, R13, UR6, R4 ;  /* 0x000000060d037c24 */ /* 0x004fe2000f8e0204 */
[----:B------:R-:W-:-:S03]  /*0870*/  UMOV UR6, URZ ;  /* 0x000000ff00067c82 */ /* 0x000fc60008000000 */
[----:B------:R-:W-:Y:S08]  /*0880*/  @!P0 BRA `(.L_x_12) ;  /* 0x0000000000948947 */ /* 0x000ff00003800000 */
[----:B----4-:R-:W0:Y:S01]  /*0890*/  S2R R14, SR_CgaCtaId ;  /* 0x00000000000e7919 */ /* 0x010e220000008800 */
[----:B------:R-:W-:Y:S01]  /*08a0*/  MOV R13, 0x400 ;  /* 0x00000400000d7802 */ /* 0x000fe20000000f00 */
[----:B------:R-:W-:-:S03]  /*08b0*/  UMOV UR6, UR16 ;  /* 0x0000001000067c82 */ /* 0x000fc60008000000 */
[----:B0-----:R-:W-:Y:S02]  /*08c0*/  LEA R14, R14, R13, 0x18 ;  /* 0x0000000d0e0e7211 */ /* 0x001fe400078ec0ff */
[----:B------:R-:W-:-:S03]  /*08d0*/  LEA R13, R3, UR23, 0x2 ;  /* 0x00000017030d7c11 */ /* 0x000fc6000f8e10ff */
[----:B------:R-:W-:-:S04]  /*08e0*/  IMAD R14, R11, UR13, R14 ;  /* 0x0000000d0b0e7c24 */ /* 0x000fc8000f8e020e */
[----:B------:R-:W-:-:S07]  /*08f0*/  VIADD R14, R14, 0x10 ;  /* 0x000000100e0e7836 */ /* 0x000fce0000000000 */
.L_x_13:
[----:B------:R-:W-:Y:S01]  /*0900*/  LDS R21, [R13+-0x10] ;  /* 0xfffff0000d157984 */ /* 0x000fe20000000800 */
[----:B------:R-:W-:-:S03]  /*0910*/  UIADD3 UR6, UPT, UPT, UR6, 0x8, URZ ;  /* 0x0000000806067890 */ /* 0x000fc6000fffe0ff */
[----:B------:R-:W0:Y:S01]  /*0920*/  LDS R23, [R14+-0x10] ;  /* 0xfffff0000e177984 */ /* 0x000e220000000800 */
[----:B------:R-:W-:-:S03]  /*0930*/  UISETP.NE.AND UP0, UPT, UR6, URZ, UPT ;  /* 0x000000ff0600728c */ /* 0x000fc6000bf05270 */
[----:B------:R-:W-:Y:S04]  /*0940*/  LDS R24, [R13+-0xc] ;  /* 0xfffff4000d187984 */ /* 0x000fe80000000800 */
[----:B------:R-:W1:Y:S04]  /*0950*/  LDS R25, [R14+-0xc] ;  /* 0xfffff4000e197984 */ /* 0x000e680000000800 */
[----:B------:R-:W-:Y:S04]  /*0960*/  LDS R15, [R13+-0x8] ;  /* 0xfffff8000d0f7984 */ /* 0x000fe80000000800 */
[----:B------:R-:W2:Y:S04]  /*0970*/  LDS R16, [R14+-0x8] ;  /* 0xfffff8000e107984 */ /* 0x000ea80000000800 */
[----:B------:R-:W-:Y:S04]  /*0980*/  LDS R17, [R13+-0x4] ;  /* 0xfffffc000d117984 */ /* 0x000fe80000000800 */
[----:B------:R-:W3:Y:S04]  /*0990*/  LDS R18, [R14+-0x4] ;  /* 0xfffffc000e127984 */ /* 0x000ee80000000800 */
[----:B------:R-:W-:Y:S04]  /*09a0*/  LDS R19, [R13] ;  /* 0x000000000d137984 */ /* 0x000fe80000000800 */
[----:B------:R-:W4:Y:S01]  /*09b0*/  LDS R20, [R14] ;  /* 0x000000000e147984 */ /* 0x000f220000000800 */
[----:B0-----:R-:W-:-:S03]  /*09c0*/  FFMA R23, R21, R23, R10 ;  /* 0x0000001715177223 */ /* 0x001fc6000000000a */
[----:B------:R-:W-:Y:S04]  /*09d0*/  LDS R10, [R13+0x4] ;  /* 0x000004000d0a7984 */ /* 0x000fe80000000800 */
[----:B------:R-:W0:Y:S01]  /*09e0*/  LDS R21, [R14+0x4] ;  /* 0x000004000e157984 */ /* 0x000e220000000800 */
[----:B-1----:R-:W-:-:S03]  /*09f0*/  FFMA R26, R24, R25, R23 ;  /* 0x00000019181a7223 */ /* 0x002fc60000000017 */
[----:B------:R-:W-:Y:S04]  /*0a00*/  LDS R23, [R13+0x8] ;  /* 0x000008000d177984 */ /* 0x000fe80000000800 */
[----:B------:R-:W1:Y:S01]  /*0a10*/  LDS R24, [R14+0x8] ;  /* 0x000008000e187984 */ /* 0x000e620000000800 */
[----:B--2---:R-:W-:-:S03]  /*0a20*/  FFMA R16, R15, R16, R26 ;  /* 0x000000100f107223 */ /* 0x004fc6000000001a */
[----:B------:R2:W-:Y:S04]  /*0a30*/  LDS R15, [R13+0xc] ;  /* 0x00000c000d0f7984 */ /* 0x0005e80000000800 */
[----:B------:R5:W1:Y:S01]  /*0a40*/  LDS R25, [R14+0xc] ;  /* 0x00000c000e197984 */ /* 0x000a620000000800 */
[----:B---3--:R-:W-:Y:S01]  /*0a50*/  FFMA R16, R17, R18, R16 ;  /* 0x0000001211107223 */ /* 0x008fe20000000010 */
[----:B--2---:R-:W-:Y:S02]  /*0a60*/  IADD3 R13, PT, PT, R13, 0x20, RZ ;  /* 0x000000200d0d7810 */ /* 0x004fe40007ffe0ff */
[----:B-----5:R-:W-:Y:S01]  /*0a70*/  IADD3 R14, PT, PT, R14, 0x20, RZ ;  /* 0x000000200e0e7810 */ /* 0x020fe20007ffe0ff */
[----:B----4-:R-:W-:-:S04]  /*0a80*/  FFMA R19, R19, R20, R16 ;  /* 0x0000001413137223 */ /* 0x010fc80000000010 */
[----:B0-----:R-:W-:-:S04]  /*0a90*/  FFMA R10, R10, R21, R19 ;  /* 0x000000150a0a7223 */ /* 0x001fc80000000013 */
[----:B-1----:R-:W-:-:S04]  /*0aa0*/  FFMA R10, R23, R24, R10 ;  /* 0x00000018170a7223 */ /* 0x002fc8000000000a */
[----:B------:R-:W-:Y:S01]  /*0ab0*/  FFMA R10, R15, R25, R10 ;  /* 0x000000190f0a7223 */ /* 0x000fe2000000000a */
[----:B------:R-:W-:Y:S06]  /*0ac0*/  BRA.U UP0, `(.L_x_13) ;  /* 0xfffffffd008c7547 */ /* 0x000fec000b83ffff */
[----:B------:R-:W-:-:S05]  /*0ad0*/  UMOV UR6, UR12 ;  /* 0x0000000c00067c82 */ /* 0x000fca0008000000 */
.L_x_12:
[----:B------:R-:W-:-:S09]  /*0ae0*/  UISETP.NE.AND UP0, UPT, UR19, URZ, UPT ;  /* 0x000000ff1300728c */ /* 0x000fd2000bf05270 */
[----:B------:R-:W-:Y:S05]  /*0af0*/  BRA.U !UP0, `(.L_x_14) ;  /* 0x0000000108cc7547 */ /* 0x000fea000b800000 */
[----:B------:R-:W-:Y:S01]  /*0b00*/  UISETP.NE.AND UP0, UPT, UR22, URZ, UPT ;  /* 0x000000ff1600728c */ /* 0x000fe2000bf05270 */
[----:B------:R-:W-:Y:S10]  /*0b10*/  BRA.U !UP1, `(.L_x_15) ;  /* 0x0000000109507547 */ /* 0x000ff4000b800000 */
[----:B------:R-:W0:Y:S01]  /*0b20*/  S2UR UR18, SR_CgaCtaId ;  /* 0x00000000001279c3 */ /* 0x000e220000008800 */
[----:B------:R-:W-:Y:S01]  /*0b30*/  UMOV UR17, 0x400 ;  /* 0x0000040000117882 */ /* 0x000fe20000000000 */
[----:B------:R-:W-:Y:S02]  /*0b40*/  IMAD R13, R11, R2, UR6 ;  /* 0x000000060b0d7e24 */ /* 0x000fe4000f8e0202 */
[----:B----4-:R-:W-:Y:S01]  /*0b50*/  VIADD R14, R3, UR6 ;  /* 0x00000006030e7c36 */ /* 0x010fe20008000000 */
[----:B------:R-:W-:-:S04]  /*0b60*/  UIADD3 UR6, UPT, UPT, UR6, 0x4, URZ ;  /* 0x0000000406067890 */ /* 0x000fc8000fffe0ff */
[----:B------:R-:W-:-:S05]  /*0b70*/  LEA R14, R14, UR11, 0x2 ;  /* 0x0000000b0e0e7c11 */ /* 0x000fca000f8e10ff */
[----:B------:R-:W-:Y:S04]  /*0b80*/  LDS R18, [R14+0x4] ;  /* 0x000004000e127984 */ /* 0x000fe80000000800 */
[----:B------:R-:W-:Y:S04]  /*0b90*/  LDS R20, [R14+0x8] ;  /* 0x000008000e147984 */ /* 0x000fe80000000800 */
[----:B------:R-:W-:Y:S01]  /*0ba0*/  LDS R24, [R14+0xc] ;  /* 0x00000c000e187984 */ /* 0x000fe20000000800 */
[----:B0-----:R-:W-:-:S06]  /*0bb0*/  ULEA UR17, UR18, UR17, 0x18 ;  /* 0x0000001112117291 */ /* 0x001fcc000f8ec0ff */
[----:B------:R-:W-:Y:S02]  /*0bc0*/  LEA R15, R13, UR17, 0x2 ;  /* 0x000000110d0f7c11 */ /* 0x000fe4000f8e10ff */
[----:B------:R-:W-:Y:S04]  /*0bd0*/  LDS R13, [R14] ;  /* 0x000000000e0d7984 */ /* 0x000fe80000000800 */
[----:B------:R-:W0:Y:S04]  /*0be0*/  LDS R16, [R15] ;  /* 0x000000000f107984 */ /* 0x000e280000000800 */
[----:B------:R-:W1:Y:S04]  /*0bf0*/  LDS R17, [R15+0x4] ;  /* 0x000004000f117984 */ /* 0x000e680000000800 */
[----:B------:R-:W2:Y:S04]  /*0c00*/  LDS R19, [R15+0x8] ;  /* 0x000008000f137984 */ /* 0x000ea80000000800 */
[----:B------:R-:W3:Y:S01]  /*0c10*/  LDS R21, [R15+0xc] ;  /* 0x00000c000f157984 */ /* 0x000ee20000000800 */
[----:B0-----:R-:W-:-:S04]  /*0c20*/  FFMA R13, R13, R16, R10 ;  /* 0x000000100d0d7223 */ /* 0x001fc8000000000a */
[----:B-1----:R-:W-:-:S04]  /*0c30*/  FFMA R13, R18, R17, R13 ;  /* 0x00000011120d7223 */ /* 0x002fc8000000000d */
[----:B--2---:R-:W-:-:S04]  /*0c40*/  FFMA R13, R20, R19, R13 ;  /* 0x00000013140d7223 */ /* 0x004fc8000000000d */
[----:B---3--:R-:W-:-:S07]  /*0c50*/  FFMA R10, R24, R21, R13 ;  /* 0x00000015180a7223 */ /* 0x008fce000000000d */
.L_x_15:
[----:B------:R-:W-:Y:S05]  /*0c60*/  BRA.U !UP0, `(.L_x_14) ;  /* 0x0000000108707547 */ /* 0x000fea000b800000 */
[----:B------:R-:W-:Y:S01]  /*0c70*/  UISETP.NE.AND UP0, UPT, UR22, 0x1, UPT ;  /* 0x000000011600788c */ /* 0x000fe2000bf05270 */
[----:B------:R-:W-:-:S08]  /*0c80*/  LOP3.LUT P0, RZ, R2, 0x1, RZ, 0xc0, !PT ;  /* 0x0000000102ff7812 */ /* 0x000fd0000780c0ff */
[----:B------:R-:W-:Y:S05]  /*0c90*/  BRA.U !UP0, `(.L_x_16) ;  /* 0x0000000108387547 */ /* 0x000fea000b800000 */
[----:B------:R-:W0:Y:S01]  /*0ca0*/  S2UR UR18, SR_CgaCtaId ;  /* 0x00000000001279c3 */ /* 0x000e220000008800 */
[----:B------:R-:W-:Y:S01]  /*0cb0*/  UMOV UR17, 0x400 ;  /* 0x0000040000117882 */ /* 0x000fe20000000000 */
[----:B------:R-:W-:Y:S01]  /*0cc0*/  IMAD R13, R11, R2, UR6 ;  /* 0x000000060b0d7e24 */ /* 0x000fe2000f8e0202 */
[----:B----4-:R-:W-:Y:S01]  /*0cd0*/  IADD3 R14, PT, PT, R3, UR6, RZ ;  /* 0x00000006030e7c10 */ /* 0x010fe2000fffe0ff */
[----:B------:R-:W-:-:S03]  /*0ce0*/  UIADD3 UR6, UPT, UPT, UR6, 0x2, URZ ;  /* 0x0000000206067890 */ /* 0x000fc6000fffe0ff */
[----:B------:R-:W-:-:S05]  /*0cf0*/  LEA R14, R14, UR11, 0x2 ;  /* 0x0000000b0e0e7c11 */ /* 0x000fca000f8e10ff */
[----:B------:R-:W-:Y:S01]  /*0d00*/  LDS R17, [R14+0x4] ;  /* 0x000004000e117984 */ /* 0x000fe20000000800 */
[----:B0-----:R-:W-:-:S06]  /*0d10*/  ULEA UR17, UR18, UR17, 0x18 ;  /* 0x0000001112117291 */ /* 0x001fcc000f8ec0ff */
[----:B------:R-:W-:Y:S02]  /*0d20*/  LEA R15, R13, UR17, 0x2 ;  /* 0x000000110d0f7c11 */ /* 0x000fe4000f8e10ff */
[----:B------:R-:W-:Y:S04]  /*0d30*/  LDS R13, [R14] ;  /* 0x000000000e0d7984 */ /* 0x000fe80000000800 */
[----:B------:R-:W0:Y:S04]  /*0d40*/  LDS R16, [R15] ;  /* 0x000000000f107984 */ /* 0x000e280000000800 */
[----:B------:R-:W1:Y:S01]  /*0d50*/  LDS R18, [R15+0x4] ;  /* 0x000004000f127984 */ /* 0x000e620000000800 */
[----:B0-----:R-:W-:-:S04]  /*0d60*/  FFMA R10, R13, R16, R10 ;  /* 0x000000100d0a7223 */ /* 0x001fc8000000000a */
[----:B-1----:R-:W-:-:S07]  /*0d70*/  FFMA R10, R17, R18, R10 ;  /* 0x00000012110a7223 */ /* 0x002fce000000000a */
.L_x_16:
[----:B------:R-:W-:Y:S05]  /*0d80*/  @!P0 BRA `(.L_x_14) ;  /* 0x0000000000288947 */ /* 0x000fea0003800000 */
[----:B------:R-:W0:Y:S01]  /*0d90*/  S2UR UR18, SR_CgaCtaId ;  /* 0x00000000001279c3 */ /* 0x000e220000008800 */
[----:B------:R-:W-:Y:S01]  /*0da0*/  UMOV UR17, 0x400 ;  /* 0x0000040000117882 */ /* 0x000fe20000000000 */
[----:B------:R-:W-:Y:S01]  /*0db0*/  IMAD R2, R11, R2, UR6 ;  /* 0x000000060b027e24 */ /* 0x000fe2000f8e0202 */
[----:B------:R-:W-:-:S04]  /*0dc0*/  IADD3 R3, PT, PT, R3, UR6, RZ ;  /* 0x0000000603037c10 */ /* 0x000fc8000fffe0ff */
[----:B------:R-:W-:-:S06]  /*0dd0*/  LEA R3, R3, UR11, 0x2 ;  /* 0x0000000b03037c11 */ /* 0x000fcc000f8e10ff */
[----:B------:R-:W-:Y:S01]  /*0de0*/  LDS R3, [R3] ;  /* 0x0000000003037984 */ /* 0x000fe20000000800 */
[----:B0-----:R-:W-:-:S06]  /*0df0*/  ULEA UR17, UR18, UR17, 0x18 ;  /* 0x0000001112117291 */ /* 0x001fcc000f8ec0ff */
[----:B------:R-:W-:-:S06]  /*0e00*/  LEA R2, R2, UR17, 0x2 ;  /* 0x0000001102027c11 */ /* 0x000fcc000f8e10ff */
[----:B------:R-:W0:Y:S02]  /*0e10*/  LDS R2, [R2] ;  /* 0x0000000002027984 */ /* 0x000e240000000800 */
[----:B0-----:R-:W-:-:S07]  /*0e20*/  FFMA R10, R3, R2, R10 ;  /* 0x00000002030a7223 */ /* 0x001fce000000000a */
.L_x_14:
[----:B------:R-:W-:Y:S05]  /*0e30*/  @P1 BRA `(.L_x_17) ;  /* 0xfffffff8006c1947 */ /* 0x000fea000383ffff */
.L_x_11:
[----:B------:R-:W-:Y:S05]  /*0e40*/  BSYNC.RECONVERGENT B0 ;  /* 0x0000000000007941 */ /* 0x000fea0003800200 */
.L_x_10:
[----:B------:R-:W2:Y:S01]  /*0e50*/  LDCU UR5, c[0x0][0x3b8] ;  /* 0x00007700ff0577ac */ /* 0x000ea20008000800 */
[----:B------:R-:W-:-:S04]  /*0e60*/  UIADD3 UR4, UPT, UPT, UR4, 0x1, URZ ;  /* 0x0000000104047890 */ /* 0x000fc8000fffe0ff */
[----:B--2---:R-:W-:Y:S01]  /*0e70*/  UISETP.NE.AND UP0, UPT, UR4, UR5, UPT ;  /* 0x000000050400728c */ /* 0x004fe2000bf05270 */
[----:B------:R-:W-:Y:S08]  /*0e80*/  BAR.SYNC.DEFER_BLOCKING 0x0 ;  /* 0x0000000000007b1d */ /* 0x000ff00000010000 */
[----:B------:R-:W-:Y:S05]  /*0e90*/  BRA.U UP0, `(.L_x_18) ;  /* 0xfffffff5005c7547 */ /* 0x000fea000b83ffff */
.L_x_4:
[----:B------:R-:W2:Y:S01]  /*0ea0*/  LDCU.64 UR24, c[0x0][0x388] ;  /* 0x00007100ff1877ac */ /* 0x000ea20008000a00 */
[----:B------:R-:W5:Y:S01]  /*0eb0*/  LDCU UR5, c[0x0][0x390] ;  /* 0x00007200ff0577ac */ /* 0x000f620008000800 */
[----:B--2---:R-:W-:-:S04]  /*0ec0*/  ISETP.GE.U32.AND P0, PT, R8, UR25, PT ;  /* 0x0000001908007c0c */ /* 0x004fc8000bf06070 */
[----:B------:R-:W-:-:S04]  /*0ed0*/  ISETP.GE.U32.OR P0, PT, R6, UR24, P0 ;  /* 0x0000001806007c0c */ /* 0x000fc80008706470 */
[----:B-----5:R-:W-:-:S13]  /*0ee0*/  ISETP.GE.U32.OR P0, PT, R9, UR5, P0 ;  /* 0x0000000509007c0c */ /* 0x020fda0008706470 */
[----:B------:R-:W-:Y:S05]  /*0ef0*/  @P0 EXIT ;  /* 0x000000000000094d */ /* 0x000fea0003800000 */
[----:B-1----:R-:W1:Y:S01]  /*0f00*/  LDC.64 R2, c[0x0][0x380] ;  /* 0x0000e000ff027b82 */ /* 0x002e620000000a00 */
[----:B------:R-:W-:-:S04]  /*0f10*/  IMAD R9, R9, UR25, R8 ;  /* 0x0000001909097c24 */ /* 0x000fc8000f8e0208 */
[----:B------:R-:W-:-:S04]  /*0f20*/  IMAD R9, R9, UR24, R6 ;  /* 0x0000001809097c24 */ /* 0x000fc8000f8e0206 */
[----:B-1----:R-:W-:-:S05]  /*0f30*/  IMAD.WIDE.U32 R2, R9, 0x4, R2 ;  /* 0x0000000409027825 */ /* 0x002fca00078e0002 */
[----:B------:R-:W-:Y:S01]  /*0f40*/  STG.E desc[UR20][R2.64], R10 ;  /* 0x0000000a02007986 */ /* 0x000fe2000c101914 */
[----:B------:R-:W-:Y:S05]  /*0f50*/  EXIT ;  /* 0x000000000000794d */ /* 0x000fea0003800000 */
.L_x_19:
[----:B------:R-:W-:-:S00]  /*0f60*/  BRA `(.L_x_19) ;  /* 0xfffffffc00fc7947 */ /* 0x000fc0000383ffff */
[----:B------:R-:W-:-:S00]  /*0f70*/  NOP ;  /* 0x0000000000007918 */ /* 0x000fc00000000000 */
        /* <DEDUP_REMOVED lines=8> */
.L_x_20:


//--------------------- .nv.shared._Z12genfilt_cudaPf12genfilt_args --------------------------
	.section	.nv.shared._Z12genfilt_cudaPf12genfilt_args,"aw",@nobits
	.sectionflags	@""
	.align	16
	.zero		1024


//--------------------- .nv.shared.reserved.0     --------------------------
	.section	.nv.shared.reserved.0,"aw",@nobits
	.weak		__nv_reservedSMEM_offset_0_alias
	.size		__nv_reservedSMEM_offset_0_alias, 0, 64
	.other		__nv_reservedSMEM_offset_0_alias,@"STO_CUDA_RESERVED_SHARED STV_DEFAULT"
__nv_reservedSMEM_offset_0_alias:
	.zero		0
	.zero		64


//--------------------- .nv.constant0._Z12genfilt_cudaPf12genfilt_args --------------------------
	.section	.nv.constant0._Z12genfilt_cudaPf12genfilt_args,"a",@progbits
	.sectionflags	@""
	.align	4
.nv.constant0._Z12genfilt_cudaPf12genfilt_args:
	.zero		976


//--------------------- SYMBOLS --------------------------

	.type		.nv.reservedSmem.offset0,@object
	.size		.nv.reservedSmem.offset0,0x4
	.type		.nv.reservedSmem.cap,@object
	.size		.nv.reservedSmem.cap,0x4
